	.headerflags	@"EF_CUDA_TEXMODE_UNIFIED EF_CUDA_64BIT_ADDRESS EF_CUDA_ACCELERATORS EF_CUDA_SM90 EF_CUDA_VIRTUAL_SM(EF_CUDA_SM90)"
	.elftype	@"ET_EXEC"


//--------------------- .nv.info                  --------------------------
	.section	.nv.info,"",@"SHT_CUDA_INFO"
	.align	4


	//----- nvinfo : EIATTR_REGCOUNT
	.align		4
        /*0000*/ 	.byte	0x04, 0x2f
        /*0002*/ 	.short	(.L_1 - .L_0)
	.align		4
.L_0:
        /*0004*/ 	.word	index@(triton_poi_fused_add_clamp_41)
        /*0008*/ 	.word	0x00000008


	//----- nvinfo : EIATTR_MIN_STACK_SIZE
	.align		4
.L_1:
        /*000c*/ 	.byte	0x04, 0x12
        /*000e*/ 	.short	(.L_3 - .L_2)
	.align		4
.L_2:
        /*0010*/ 	.word	index@(triton_poi_fused_add_clamp_41)
        /*0014*/ 	.word	0x00000000


	//----- nvinfo : EIATTR_FRAME_SIZE
	.align		4
.L_3:
        /*0018*/ 	.byte	0x04, 0x11
        /*001a*/ 	.short	(.L_5 - .L_4)
	.align		4
.L_4:
        /*001c*/ 	.word	index@(triton_poi_fused_add_clamp_41)
        /*0020*/ 	.word	0x00000000


	//----- nvinfo : EIATTR_MIN_STACK_SIZE
	.align		4
.L_5:
        /*0024*/ 	.byte	0x04, 0x12
        /*0026*/ 	.short	(.L_7 - .L_6)
	.align		4
.L_6:
        /*0028*/ 	.word	index@(triton_poi_fused_add_clamp_41)
        /*002c*/ 	.word	0x00000000
.L_7:


//--------------------- .nv.info.triton_poi_fused_add_clamp_41 --------------------------
	.section	.nv.info.triton_poi_fused_add_clamp_41,"",@"SHT_CUDA_INFO"
	.sectionflags	@""
	.align	4


	//----- nvinfo : EIATTR_CUDA_API_VERSION
	.align		4
        /*0000*/ 	.byte	0x04, 0x37
        /*0002*/ 	.short	(.L_9 - .L_8)
.L_8:
        /*0004*/ 	.word	0x0000007c


	//----- nvinfo : EIATTR_KPARAM_INFO
	.align		4
.L_9:
        /*0008*/ 	.byte	0x04, 0x17
        /*000a*/ 	.short	(.L_11 - .L_10)
.L_10:
        /*000c*/ 	.word	0x00000000
        /*0010*/ 	.short	0x0001
        /*0012*/ 	.short	0x0008
        /*0014*/ 	.byte	0x00, 0xf0, 0x11, 0x00


	//----- nvinfo : EIATTR_KPARAM_INFO
	.align		4
.L_11:
        /*0018*/ 	.byte	0x04, 0x17
        /*001a*/ 	.short	(.L_13 - .L_12)
.L_12:
        /*001c*/ 	.word	0x00000000
        /*0020*/ 	.short	0x0000
        /*0022*/ 	.short	0x0000
        /*0024*/ 	.byte	0x00, 0xf4, 0x21, 0x00


	//----- nvinfo : EIATTR_SPARSE_MMA_MASK
	.align		4
.L_13:
        /*0028*/ 	.byte	0x03, 0x50
        /*002a*/ 	.short	0x0000


	//----- nvinfo : EIATTR_MAXREG_COUNT
	.align		4
        /*002c*/ 	.byte	0x03, 0x1b
        /*002e*/ 	.short	0x00ff


	//----- nvinfo : EIATTR_EXIT_INSTR_OFFSETS
	.align		4
        /*0030*/ 	.byte	0x04, 0x1c
        /*0032*/ 	.short	(.L_15 - .L_14)


	//   ....[0]....
.L_14:
        /*0034*/ 	.word	0x00000110


	//   ....[1]....
        /*0038*/ 	.word	0x00000140


	//----- nvinfo : EIATTR_REQNTID
	.align		4
.L_15:
        /*003c*/ 	.byte	0x04, 0x10
        /*003e*/ 	.short	(.L_17 - .L_16)
.L_16:
        /*0040*/ 	.word	0x00000020
        /*0044*/ 	.word	0x00000001
        /*0048*/ 	.word	0x00000001


	//----- nvinfo : EIATTR_CBANK_PARAM_SIZE
	.align		4
.L_17:
        /*004c*/ 	.byte	0x03, 0x19
        /*004e*/ 	.short	0x000c


	//----- nvinfo : EIATTR_PARAM_CBANK
	.align		4
        /*0050*/ 	.byte	0x04, 0x0a
        /*0052*/ 	.short	(.L_19 - .L_18)
	.align		4
.L_18:
        /*0054*/ 	.word	index@(.nv.constant0.triton_poi_fused_add_clamp_41)
        /*0058*/ 	.short	0x0210
        /*005a*/ 	.short	0x000c


	//----- nvinfo : EIATTR_SW_WAR
	.align		4
.L_19:
        /*005c*/ 	.byte	0x04, 0x36
        /*005e*/ 	.short	(.L_21 - .L_20)
.L_20:
        /*0060*/ 	.word	0x00000008
.L_21:


//--------------------- .nv.callgraph             --------------------------
	.section	.nv.callgraph,"",@"SHT_CUDA_CALLGRAPH"
	.align	4
	.sectionentsize	8
	.align		4
        /*0000*/ 	.word	0x00000000
	.align		4
        /*0004*/ 	.word	0xffffffff
	.align		4
        /*0008*/ 	.word	0x00000000
	.align		4
        /*000c*/ 	.word	0xfffffffe
	.align		4
        /*0010*/ 	.word	0x00000000
	.align		4
        /*0014*/ 	.word	0xfffffffd
	.align		4
        /*0018*/ 	.word	0x00000000
	.align		4
        /*001c*/ 	.word	0xfffffffc


//--------------------- .text.triton_poi_fused_add_clamp_41 --------------------------
	.section	.text.triton_poi_fused_add_clamp_41,"ax",@progbits
	.align	128
        .global         triton_poi_fused_add_clamp_41
        .type           triton_poi_fused_add_clamp_41,@function
        .size           triton_poi_fused_add_clamp_41,(.L_x_1 - triton_poi_fused_add_clamp_41)
        .other          triton_poi_fused_add_clamp_41,@"STO_CUDA_ENTRY STV_DEFAULT"
triton_poi_fused_add_clamp_41:
.text.triton_poi_fused_add_clamp_41:
[----:B------:R-:W0:Y:S02]  /*0000*/  LDC R1, c[0x0][0x28] ;  /* 0x00000a00ff017b82 */ /* 0x000e240000000800 */
[----:B------:R-:W1:Y:S01]  /*0010*/  S2R R0, SR_TID.X ;  /* 0x0000000000007919 */ /* 0x000e620000002100 */
[----:B------:R-:W-:Y:S01]  /*0020*/  IMAD.MOV.U32 R5, RZ, RZ, 0x3f000000 ;  /* 0x3f000000ff057424 */ /* 0x000fe200078e00ff */
[----:B------:R-:W2:Y:S01]  /*0030*/  S2R R3, SR_CTAID.X ;  /* 0x0000000000037919 */ /* 0x000ea20000002500 */
[----:B-1----:R-:W-:-:S05]  /*0040*/  LOP3.LUT R0, R0, 0x1f, RZ, 0xc0, !PT ;  /* 0x0000001f00007812 */ /* 0x002fca00078ec0ff */
[----:B--2---:R-:W-:-:S05]  /*0050*/  IMAD R3, R3, 0x20, R0 ;  /* 0x0000002003037824 */ /* 0x004fca00078e0200 */
[----:B------:R-:W-:Y:S02]  /*0060*/  I2FP.F32.S32 R0, R3 ;  /* 0x0000000300007245 */ /* 0x000fe40000201400 */
[----:B------:R-:W-:-:S03]  /*0070*/  ISETP.GE.AND P0, PT, R3, 0x20, PT ;  /* 0x000000200300780c */ /* 0x000fc60003f06270 */
[----:B------:R-:W-:-:S04]  /*0080*/  FADD R0, R0, 0.5 ;  /* 0x3f00000000007421 */ /* 0x000fc80000000000 */
[----:B------:R-:W-:Y:S02]  /*0090*/  FFMA R0, R0, R5, -0.5 ;  /* 0xbf00000000007423 */ /* 0x000fe40000000005 */
[----:B------:R-:W1:Y:S03]  /*00a0*/  LDC.64 R4, c[0x0][0x210] ;  /* 0x00008400ff047b82 */ /* 0x000e660000000a00 */
[----:B------:R-:W-:-:S06]  /*00b0*/  FMNMX R0, RZ, R0, !PT ;  /* 0x00000000ff007209 */ /* 0x000fcc0007800000 */
[----:B------:R-:W2:Y:S02]  /*00c0*/  F2I.TRUNC.NTZ R0, R0 ;  /* 0x0000000000007305 */ /* 0x000ea4000020f100 */
[----:B--2---:R-:W-:Y:S01]  /*00d0*/  VIMNMX R2, R0, 0xe, PT ;  /* 0x0000000e00027848 */ /* 0x004fe20003fe0100 */
[----:B-1----:R-:W-:-:S04]  /*00e0*/  IMAD.WIDE R4, R3, 0x8, R4 ;  /* 0x0000000803047825 */ /* 0x002fc800078e0204 */
[----:B------:R-:W-:-:S05]  /*00f0*/  VIADD R2, R2, 0x1 ;  /* 0x0000000102027836 */ /* 0x000fca0000000000 */
[----:B------:R-:W-:Y:S01]  /*0100*/  SHF.R.S32.HI R3, RZ, 0x1f, R2 ;  /* 0x0000001fff037819 */ /* 0x000fe20000011402 */
[----:B------:R-:W-:Y:S06]  /*0110*/  @P0 EXIT ;  /* 0x000000000000094d */ /* 0x000fec0003800000 */
[----:B------:R-:W-:Y:S02]  /*0120*/  ULDC.64 UR4, c[0x0][0x208] ;  /* 0x0000820000047ab9 */ /* 0x000fe40000000a00 */
[----:B------:R-:W-:Y:S01]  /*0130*/  STG.E.64 desc[UR4][R4.64], R2 ;  /* 0x0000000204007986 */ /* 0x000fe2000c101b04 */
[----:B------:R-:W-:Y:S05]  /*0140*/  EXIT ;  /* 0x000000000000794d */ /* 0x000fea0003800000 */
.L_x_0:
[----:B------:R-:W-:-:S00]  /*0150*/  BRA `(.L_x_0) ;  /* 0xfffffffc00fc7947 */ /* 0x000fc0000383ffff */
[----:B------:R-:W-:-:S00]  /*0160*/  NOP ;  /* 0x0000000000007918 */ /* 0x000fc00000000000 */
        /* <DEDUP_REMOVED lines=9> */
.L_x_1:


//--------------------- .nv.constant0.triton_poi_fused_add_clamp_41 --------------------------
	.section	.nv.constant0.triton_poi_fused_add_clamp_41,"a",@progbits
	.sectionflags	@""
	.align	4
.nv.constant0.triton_poi_fused_add_clamp_41:
	.zero		540
